	.headerflags	@"EF_CUDA_TEXMODE_UNIFIED EF_CUDA_64BIT_ADDRESS EF_CUDA_SM89 EF_CUDA_VIRTUAL_SM(EF_CUDA_SM89)"
	.elftype	@"ET_EXEC"


//--------------------- .nv.info                  --------------------------
	.section	.nv.info,"",@"SHT_CUDA_INFO"
	.align	4


	//----- nvinfo : EIATTR_REGCOUNT
	.align		4
        /*0000*/ 	.byte	0x04, 0x2f
        /*0002*/ 	.short	(.L_2 - .L_1)
	.align		4
.L_1:
        /*0004*/ 	.word	index@(triton_per_fused__unsafe_view_add_mean_mul_native_layer_norm_pow_rsqrt_sigmoid_view_55)
        /*0008*/ 	.word	0x00000028


	//----- nvinfo : EIATTR_FRAME_SIZE
	.align		4
.L_2:
        /*000c*/ 	.byte	0x04, 0x11
        /*000e*/ 	.short	(.L_4 - .L_3)
	.align		4
.L_3:
        /*0010*/ 	.word	index@(triton_per_fused__unsafe_view_add_mean_mul_native_layer_norm_pow_rsqrt_sigmoid_view_55)
        /*0014*/ 	.word	0x00000000


	//----- nvinfo : EIATTR_MIN_STACK_SIZE
	.align		4
.L_4:
        /*0018*/ 	.byte	0x04, 0x12
        /*001a*/ 	.short	(.L_6 - .L_5)
	.align		4
.L_5:
        /*001c*/ 	.word	index@(triton_per_fused__unsafe_view_add_mean_mul_native_layer_norm_pow_rsqrt_sigmoid_view_55)
        /*0020*/ 	.word	0x00000000
.L_6:


//--------------------- .nv.info.triton_per_fused__unsafe_view_add_mean_mul_native_layer_norm_pow_rsqrt_sigmoid_view_55 --------------------------
	.section	.nv.info.triton_per_fused__unsafe_view_add_mean_mul_native_layer_norm_pow_rsqrt_sigmoid_view_55,"",@"SHT_CUDA_INFO"
	.sectionflags	@""
	.align	4


	//----- nvinfo : EIATTR_CUDA_API_VERSION
	.align		4
        /*0000*/ 	.byte	0x04, 0x37
        /*0002*/ 	.short	(.L_8 - .L_7)
.L_7:
        /*0004*/ 	.word	0x00000080


	//----- nvinfo : EIATTR_PARAM_CBANK
	.align		4
.L_8:
        /*0008*/ 	.byte	0x04, 0x0a
        /*000a*/ 	.short	(.L_10 - .L_9)
	.align		4
.L_9:
        /*000c*/ 	.word	index@(.nv.constant0.triton_per_fused__unsafe_view_add_mean_mul_native_layer_norm_pow_rsqrt_sigmoid_view_55)
        /*0010*/ 	.short	0x0160
        /*0012*/ 	.short	0x0068


	//----- nvinfo : EIATTR_CBANK_PARAM_SIZE
	.align		4
.L_10:
        /*0014*/ 	.byte	0x03, 0x19
        /*0016*/ 	.short	0x0068


	//----- nvinfo : EIATTR_KPARAM_INFO
	.align		4
        /*0018*/ 	.byte	0x04, 0x17
        /*001a*/ 	.short	(.L_12 - .L_11)
.L_11:
        /*001c*/ 	.word	0x00000000
        /*0020*/ 	.short	0x000d
        /*0022*/ 	.short	0x0060
        /*0024*/ 	.byte	0x00, 0xf4, 0x21, 0x00


	//----- nvinfo : EIATTR_KPARAM_INFO
	.align		4
.L_12:
        /*0028*/ 	.byte	0x04, 0x17
        /*002a*/ 	.short	(.L_14 - .L_13)
.L_13:
        /*002c*/ 	.word	0x00000000
        /*0030*/ 	.short	0x000c
        /*0032*/ 	.short	0x005c
        /*0034*/ 	.byte	0x00, 0xf0, 0x11, 0x00


	//----- nvinfo : EIATTR_KPARAM_INFO
	.align		4
.L_14:
        /*0038*/ 	.byte	0x04, 0x17
        /*003a*/ 	.short	(.L_16 - .L_15)
.L_15:
        /*003c*/ 	.word	0x00000000
        /*0040*/ 	.short	0x000b
        /*0042*/ 	.short	0x0058
        /*0044*/ 	.byte	0x00, 0xf0, 0x11, 0x00


	//----- nvinfo : EIATTR_KPARAM_INFO
	.align		4
.L_16:
        /*0048*/ 	.byte	0x04, 0x17
        /*004a*/ 	.short	(.L_18 - .L_17)
.L_17:
        /*004c*/ 	.word	0x00000000
        /*0050*/ 	.short	0x000a
        /*0052*/ 	.short	0x0050
        /*0054*/ 	.byte	0x00, 0xf4, 0x21, 0x00


	//----- nvinfo : EIATTR_KPARAM_INFO
	.align		4
.L_18:
        /*0058*/ 	.byte	0x04, 0x17
        /*005a*/ 	.short	(.L_20 - .L_19)
.L_19:
        /*005c*/ 	.word	0x00000000
        /*0060*/ 	.short	0x0009
        /*0062*/ 	.short	0x0048
        /*0064*/ 	.byte	0x00, 0xf4, 0x21, 0x00


	//----- nvinfo : EIATTR_KPARAM_INFO
	.align		4
.L_20:
        /*0068*/ 	.byte	0x04, 0x17
        /*006a*/ 	.short	(.L_22 - .L_21)
.L_21:
        /*006c*/ 	.word	0x00000000
        /*0070*/ 	.short	0x0008
        /*0072*/ 	.short	0x0040
        /*0074*/ 	.byte	0x00, 0xf4, 0x21, 0x00


	//----- nvinfo : EIATTR_KPARAM_INFO
	.align		4
.L_22:
        /*0078*/ 	.byte	0x04, 0x17
        /*007a*/ 	.short	(.L_24 - .L_23)
.L_23:
        /*007c*/ 	.word	0x00000000
        /*0080*/ 	.short	0x0007
        /*0082*/ 	.short	0x0038
        /*0084*/ 	.byte	0x00, 0xf4, 0x21, 0x00


	//----- nvinfo : EIATTR_KPARAM_INFO
	.align		4
.L_24:
        /*0088*/ 	.byte	0x04, 0x17
        /*008a*/ 	.short	(.L_26 - .L_25)
.L_25:
        /*008c*/ 	.word	0x00000000
        /*0090*/ 	.short	0x0006
        /*0092*/ 	.short	0x0030
        /*0094*/ 	.byte	0x00, 0xf4, 0x21, 0x00


	//----- nvinfo : EIATTR_KPARAM_INFO
	.align		4
.L_26:
        /*0098*/ 	.byte	0x04, 0x17
        /*009a*/ 	.short	(.L_28 - .L_27)
.L_27:
        /*009c*/ 	.word	0x00000000
        /*00a0*/ 	.short	0x0005
        /*00a2*/ 	.short	0x0028
        /*00a4*/ 	.byte	0x00, 0xf4, 0x21, 0x00


	//----- nvinfo : EIATTR_KPARAM_INFO
	.align		4
.L_28:
        /*00a8*/ 	.byte	0x04, 0x17
        /*00aa*/ 	.short	(.L_30 - .L_29)
.L_29:
        /*00ac*/ 	.word	0x00000000
        /*00b0*/ 	.short	0x0004
        /*00b2*/ 	.short	0x0020
        /*00b4*/ 	.byte	0x00, 0xf4, 0x21, 0x00


	//----- nvinfo : EIATTR_KPARAM_INFO
	.align		4
.L_30:
        /*00b8*/ 	.byte	0x04, 0x17
        /*00ba*/ 	.short	(.L_32 - .L_31)
.L_31:
        /*00bc*/ 	.word	0x00000000
        /*00c0*/ 	.short	0x0003
        /*00c2*/ 	.short	0x0018
        /*00c4*/ 	.byte	0x00, 0xf4, 0x21, 0x00


	//----- nvinfo : EIATTR_KPARAM_INFO
	.align		4
.L_32:
        /*00c8*/ 	.byte	0x04, 0x17
        /*00ca*/ 	.short	(.L_34 - .L_33)
.L_33:
        /*00cc*/ 	.word	0x00000000
        /*00d0*/ 	.short	0x0002
        /*00d2*/ 	.short	0x0010
        /*00d4*/ 	.byte	0x00, 0xf4, 0x21, 0x00


	//----- nvinfo : EIATTR_KPARAM_INFO
	.align		4
.L_34:
        /*00d8*/ 	.byte	0x04, 0x17
        /*00da*/ 	.short	(.L_36 - .L_35)
.L_35:
        /*00dc*/ 	.word	0x00000000
        /*00e0*/ 	.short	0x0001
        /*00e2*/ 	.short	0x0008
        /*00e4*/ 	.byte	0x00, 0xf4, 0x21, 0x00


	//----- nvinfo : EIATTR_KPARAM_INFO
	.align		4
.L_36:
        /*00e8*/ 	.byte	0x04, 0x17
        /*00ea*/ 	.short	(.L_38 - .L_37)
.L_37:
        /*00ec*/ 	.word	0x00000000
        /*00f0*/ 	.short	0x0000
        /*00f2*/ 	.short	0x0000
        /*00f4*/ 	.byte	0x00, 0xf4, 0x21, 0x00


	//----- nvinfo : EIATTR_MAXREG_COUNT
	.align		4
.L_38:
        /*00f8*/ 	.byte	0x03, 0x1b
        /*00fa*/ 	.short	0x00ff


	//----- nvinfo : EIATTR_COOP_GROUP_MASK_REGIDS
	.align		4
        /*00fc*/ 	.byte	0x04, 0x29
        /*00fe*/ 	.short	(.L_40 - .L_39)


	//   ....[0]....
.L_39:
        /*0100*/ 	.word	0xffffffff


	//   ....[1]....
        /*0104*/ 	.word	0xffffffff


	//   ....[2]....
        /*0108*/ 	.word	0xffffffff


	//   ....[3]....
        /*010c*/ 	.word	0xffffffff


	//   ....[4]....
        /*0110*/ 	.word	0xffffffff


	//   ....[5]....
        /*0114*/ 	.word	0xffffffff


	//   ....[6]....
        /*0118*/ 	.word	0xffffffff


	//   ....[7]....
        /*011c*/ 	.word	0xffffffff


	//   ....[8]....
        /*0120*/ 	.word	0xffffffff


	//   ....[9]....
        /*0124*/ 	.word	0xffffffff


	//   ....[10]....
        /*0128*/ 	.word	0xffffffff


	//   ....[11]....
        /*012c*/ 	.word	0xffffffff


	//   ....[12]....
        /*0130*/ 	.word	0xffffffff


	//   ....[13]....
        /*0134*/ 	.word	0xffffffff


	//   ....[14]....
        /*0138*/ 	.word	0xffffffff


	//   ....[15]....
        /*013c*/ 	.word	0xffffffff


	//   ....[16]....
        /*0140*/ 	.word	0xffffffff


	//   ....[17]....
        /*0144*/ 	.word	0xffffffff


	//----- nvinfo : EIATTR_COOP_GROUP_INSTR_OFFSETS
	.align		4
.L_40:
        /*0148*/ 	.byte	0x04, 0x28
        /*014a*/ 	.short	(.L_42 - .L_41)


	//   ....[0]....
.L_41:
        /*014c*/ 	.word	0x00000570


	//   ....[1]....
        /*0150*/ 	.word	0x00000590


	//   ....[2]....
        /*0154*/ 	.word	0x000005c0


	//   ....[3]....
        /*0158*/ 	.word	0x000005e0


	//   ....[4]....
        /*015c*/ 	.word	0x00000610


	//   ....[5]....
        /*0160*/ 	.word	0x000006b0


	//   ....[6]....
        /*0164*/ 	.word	0x00000770


	//   ....[7]....
        /*0168*/ 	.word	0x00000790


	//   ....[8]....
        /*016c*/ 	.word	0x000007b0


	//   ....[9]....
        /*0170*/ 	.word	0x000007d0


	//   ....[10]....
        /*0174*/ 	.word	0x00000800


	//   ....[11]....
        /*0178*/ 	.word	0x00000850


	//   ....[12]....
        /*017c*/ 	.word	0x00000930


	//   ....[13]....
        /*0180*/ 	.word	0x00000950


	//   ....[14]....
        /*0184*/ 	.word	0x00000970


	//   ....[15]....
        /*0188*/ 	.word	0x00000990


	//   ....[16]....
        /*018c*/ 	.word	0x000009b0


	//   ....[17]....
        /*0190*/ 	.word	0x00000a10


	//----- nvinfo : EIATTR_EXIT_INSTR_OFFSETS
	.align		4
.L_42:
        /*0194*/ 	.byte	0x04, 0x1c
        /*0196*/ 	.short	(.L_44 - .L_43)


	//   ....[0]....
.L_43:
        /*0198*/ 	.word	0x00000c00


	//   ....[1]....
        /*019c*/ 	.word	0x00000c20


	//----- nvinfo : EIATTR_REQNTID
	.align		4
.L_44:
        /*01a0*/ 	.byte	0x04, 0x10
        /*01a2*/ 	.short	(.L_46 - .L_45)
.L_45:
        /*01a4*/ 	.word	0x00000040
        /*01a8*/ 	.word	0x00000001
        /*01ac*/ 	.word	0x00000001
.L_46:


//--------------------- .nv.callgraph             --------------------------
	.section	.nv.callgraph,"",@"SHT_CUDA_CALLGRAPH"
	.align	4
	.sectionentsize	8
	.align		4
        /*0000*/ 	.word	0x00000000
	.align		4
        /*0004*/ 	.word	0xffffffff
	.align		4
        /*0008*/ 	.word	0x00000000
	.align		4
        /*000c*/ 	.word	0xfffffffe
	.align		4
        /*0010*/ 	.word	0x00000000
	.align		4
        /*0014*/ 	.word	0xfffffffd
	.align		4
        /*0018*/ 	.word	0x00000000
	.align		4
        /*001c*/ 	.word	0xfffffffc


//--------------------- .nv.rel.action            --------------------------
	.section	.nv.rel.action,"",@"SHT_CUDA_RELOCINFO"
	.align	8
	.sectionentsize	8
        /*0000*/ 	.byte	0x73, 0x00, 0x00, 0x00, 0x00, 0x00, 0x00, 0x00, 0x00, 0x00, 0x00, 0x11, 0x25, 0x00, 0x05, 0x36


//--------------------- .nv.constant4             --------------------------
	.section	.nv.constant4,"a",@progbits
	.align	8
	.align		8
.nv.constant4:
        /*0000*/ 	.dword	_$_str


//--------------------- .nv.constant0.triton_per_fused__unsafe_view_add_mean_mul_native_layer_norm_pow_rsqrt_sigmoid_view_55 --------------------------
	.section	.nv.constant0.triton_per_fused__unsafe_view_add_mean_mul_native_layer_norm_pow_rsqrt_sigmoid_view_55,"a",@progbits
	.sectionflags	@""
	.align	4
.nv.constant0.triton_per_fused__unsafe_view_add_mean_mul_native_layer_norm_pow_rsqrt_sigmoid_view_55:
	.zero		456


//--------------------- .text.triton_per_fused__unsafe_view_add_mean_mul_native_layer_norm_pow_rsqrt_sigmoid_view_55 --------------------------
	.section	.text.triton_per_fused__unsafe_view_add_mean_mul_native_layer_norm_pow_rsqrt_sigmoid_view_55,"ax",@progbits
	.sectionflags	@"SHF_BARRIERS=1"
	.sectioninfo	@"SHI_REGISTERS=40"
	.align	128
        .global         triton_per_fused__unsafe_view_add_mean_mul_native_layer_norm_pow_rsqrt_sigmoid_view_55
        .type           triton_per_fused__unsafe_view_add_mean_mul_native_layer_norm_pow_rsqrt_sigmoid_view_55,@function
        .size           triton_per_fused__unsafe_view_add_mean_mul_native_layer_norm_pow_rsqrt_sigmoid_view_55,(.L_x_1 - triton_per_fused__unsafe_view_add_mean_mul_native_layer_norm_pow_rsqrt_sigmoid_view_55)
        .other          triton_per_fused__unsafe_view_add_mean_mul_native_layer_norm_pow_rsqrt_sigmoid_view_55,@"STO_CUDA_ENTRY STV_DEFAULT"
triton_per_fused__unsafe_view_add_mean_mul_native_layer_norm_pow_rsqrt_sigmoid_view_55:
.text.triton_per_fused__unsafe_view_add_mean_mul_native_layer_norm_pow_rsqrt_sigmoid_view_55:
[----:B------:R-:W-:Y:S02]  /*0000*/  MOV R1, c[0x0][0x28] ;  /* 0x00000a0000017a02 */ /* 0x000fe40000000f00 */
[----:B------:R-:W0:Y:S01]  /*0010*/  S2R R25, SR_TID.X ;  /* 0x0000000000197919 */ /* 0x000e220000002100 */
[----:B------:R-:W-:Y:S01]  /*0020*/  MOV R29, 0x4 ;  /* 0x00000004001d7802 */ /* 0x000fe20000000f00 */
[----:B------:R-:W-:Y:S02]  /*0030*/  ULDC.64 UR4, c[0x0][0x118] ;  /* 0x0000460000047ab9 */ /* 0x000fe40000000a00 */
[----:B------:R-:W1:Y:S01]  /*0040*/  S2R R0, SR_CTAID.X ;  /* 0x0000000000007919 */ /* 0x000e620000002500 */
[----:B0-----:R-:W-:-:S04]  /*0050*/  SHF.L.U32 R27, R25, 0x2, RZ ;  /* 0x00000002191b7819 */ /* 0x001fc800000006ff */
[----:B------:R-:W-:-:S04]  /*0060*/  LOP3.LUT R27, R27, 0xfc, RZ, 0xc0, !PT ;  /* 0x000000fc1b1b7812 */ /* 0x000fc800078ec0ff */
[----:B-1----:R-:W-:-:S05]  /*0070*/  LEA R2, R0, R27, 0x8 ;  /* 0x0000001b00027211 */ /* 0x002fca00078e40ff */
[----:B------:R-:W-:-:S06]  /*0080*/  IMAD.WIDE R4, R2, R29, c[0x0][0x188] ;  /* 0x0000620002047625 */ /* 0x000fcc00078e021d */
[----:B------:R-:W2:Y:S01]  /*0090*/  LDG.E.128 R4, [R4.64] ;  /* 0x0000000404047981 */ /* 0x000ea2000c1e1d00 */
[----:B------:R-:W-:-:S04]  /*00a0*/  IMAD.WIDE R8, R2, R29, c[0x0][0x160] ;  /* 0x0000580002087625 */ /* 0x000fc800078e021d */
[CC--:B------:R-:W-:Y:S02]  /*00b0*/  IMAD.WIDE R12, R2.reuse, R29.reuse, c[0x0][0x178] ;  /* 0x00005e00020c7625 */ /* 0x0c0fe400078e021d */
[----:B------:R-:W3:Y:S02]  /*00c0*/  LDG.E.128 R8, [R8.64] ;  /* 0x0000000408087981 */ /* 0x000ee4000c1e1d00 */
[CC--:B------:R-:W-:Y:S02]  /*00d0*/  IMAD.WIDE R16, R2.reuse, R29.reuse, c[0x0][0x180] ;  /* 0x0000600002107625 */ /* 0x0c0fe400078e021d */
[----:B------:R-:W3:Y:S02]  /*00e0*/  LDG.E.128 R12, [R12.64] ;  /* 0x000000040c0c7981 */ /* 0x000ee4000c1e1d00 */
[----:B------:R-:W-:Y:S02]  /*00f0*/  IMAD.WIDE R20, R2, R29, c[0x0][0x190] ;  /* 0x0000640002147625 */ /* 0x000fe400078e021d */
[----:B------:R-:W4:Y:S04]  /*0100*/  LDG.E.128 R16, [R16.64] ;  /* 0x0000000410107981 */ /* 0x000f28000c1e1d00 */
[----:B------:R-:W5:Y:S01]  /*0110*/  LDG.E.128 R20, [R20.64] ;  /* 0x0000000414147981 */ /* 0x000f62000c1e1d00 */
[----:B--2---:R-:W-:Y:S01]  /*0120*/  FADD R5, RZ, -R5 ;  /* 0x80000005ff057221 */ /* 0x004fe20000000000 */
[----:B------:R-:W-:Y:S01]  /*0130*/  FADD R28, RZ, -R4 ;  /* 0x80000004ff1c7221 */ /* 0x000fe20000000000 */
[----:B------:R-:W-:Y:S01]  /*0140*/  FADD R6, RZ, -R6 ;  /* 0x80000006ff067221 */ /* 0x000fe20000000000 */
[----:B------:R-:W-:Y:S01]  /*0150*/  FADD R7, RZ, -R7 ;  /* 0x80000007ff077221 */ /* 0x000fe20000000000 */
[----:B------:R-:W-:Y:S01]  /*0160*/  FMUL R5, R5, 1.4426950216293334961 ;  /* 0x3fb8aa3b05057820 */ /* 0x000fe20000400000 */
[----:B------:R-:W-:Y:S01]  /*0170*/  FMUL R28, R28, 1.4426950216293334961 ;  /* 0x3fb8aa3b1c1c7820 */ /* 0x000fe20000400000 */
[----:B------:R-:W-:Y:S01]  /*0180*/  FMUL R30, R6, 1.4426950216293334961 ;  /* 0x3fb8aa3b061e7820 */ /* 0x000fe20000400000 */
[----:B------:R-:W-:-:S02]  /*0190*/  FMUL R31, R7, 1.4426950216293334961 ;  /* 0x3fb8aa3b071f7820 */ /* 0x000fc40000400000 */
[----:B------:R-:W-:Y:S02]  /*01a0*/  FSETP.GEU.AND P3, PT, R5, -126, PT ;  /* 0xc2fc00000500780b */ /* 0x000fe40003f6e000 */
[----:B------:R-:W-:Y:S02]  /*01b0*/  FSETP.GEU.AND P0, PT, R28, -126, PT ;  /* 0xc2fc00001c00780b */ /* 0x000fe40003f0e000 */
[----:B------:R-:W-:Y:S02]  /*01c0*/  FSETP.GEU.AND P1, PT, R30, -126, PT ;  /* 0xc2fc00001e00780b */ /* 0x000fe40003f2e000 */
[----:B------:R-:W-:-:S07]  /*01d0*/  FSETP.GEU.AND P2, PT, R31, -126, PT ;  /* 0xc2fc00001f00780b */ /* 0x000fce0003f4e000 */
[----:B------:R-:W-:Y:S02]  /*01e0*/  @!P3 FMUL R5, R5, 0.5 ;  /* 0x3f0000000505b820 */ /* 0x000fe40000400000 */
[----:B------:R-:W-:Y:S02]  /*01f0*/  @!P0 FMUL R28, R28, 0.5 ;  /* 0x3f0000001c1c8820 */ /* 0x000fe40000400000 */
[----:B------:R-:W0:Y:S01]  /*0200*/  MUFU.EX2 R6, R5 ;  /* 0x0000000500067308 */ /* 0x000e220000000800 */
[----:B------:R-:W-:Y:S01]  /*0210*/  @!P1 FMUL R30, R30, 0.5 ;  /* 0x3f0000001e1e9820 */ /* 0x000fe20000400000 */
[----:B------:R-:W-:-:S06]  /*0220*/  @!P2 FMUL R31, R31, 0.5 ;  /* 0x3f0000001f1fa820 */ /* 0x000fcc0000400000 */
[----:B------:R1:W2:Y:S08]  /*0230*/  MUFU.EX2 R4, R28 ;  /* 0x0000001c00047308 */ /* 0x0002b00000000800 */
[----:B------:R3:W4:Y:S01]  /*0240*/  MUFU.EX2 R7, R30 ;  /* 0x0000001e00077308 */ /* 0x0007220000000800 */
[----:B0-----:R-:W-:-:S04]  /*0250*/  @!P3 FMUL R6, R6, R6 ;  /* 0x000000060606b220 */ /* 0x001fc80000400000 */
[----:B-1----:R-:W-:-:S03]  /*0260*/  FADD R28, R6, 1 ;  /* 0x3f800000061c7421 */ /* 0x002fc60000000000 */
[----:B------:R0:W1:Y:S01]  /*0270*/  MUFU.EX2 R32, R31 ;  /* 0x0000001f00207308 */ /* 0x0000620000000800 */
[----:B--2---:R-:W-:Y:S01]  /*0280*/  @!P0 FMUL R4, R4, R4 ;  /* 0x0000000404048220 */ /* 0x004fe20000400000 */
[----:B---3--:R-:W-:-:S03]  /*0290*/  FADD R30, R9, R13 ;  /* 0x0000000d091e7221 */ /* 0x008fc60000000000 */
[----:B------:R-:W-:Y:S01]  /*02a0*/  FADD R4, R4, 1 ;  /* 0x3f80000004047421 */ /* 0x000fe20000000000 */
[----:B----4-:R-:W-:Y:S01]  /*02b0*/  @!P1 FMUL R7, R7, R7 ;  /* 0x0000000707079220 */ /* 0x010fe20000400000 */
[----:B------:R-:W-:Y:S01]  /*02c0*/  FSETP.GT.AND P1, PT, R28, 8.50705917302346158658e+37, PT ;  /* 0x7e8000001c00780b */ /* 0x000fe20003f24000 */
[----:B0-----:R-:W-:Y:S02]  /*02d0*/  FADD R31, R8, R12 ;  /* 0x0000000c081f7221 */ /* 0x001fe40000000000 */
[----:B------:R-:W-:Y:S01]  /*02e0*/  FSETP.GT.AND P0, PT, R4, 8.50705917302346158658e+37, PT ;  /* 0x7e8000000400780b */ /* 0x000fe20003f04000 */
[----:B------:R-:W-:Y:S01]  /*02f0*/  FADD R6, R7, 1 ;  /* 0x3f80000007067421 */ /* 0x000fe20000000000 */
[----:B------:R-:W-:Y:S01]  /*0300*/  MOV R7, 0x3e800000 ;  /* 0x3e80000000077802 */ /* 0x000fe20000000f00 */
[----:B------:R-:W-:Y:S01]  /*0310*/  FADD R8, R11, R15 ;  /* 0x0000000f0b087221 */ /* 0x000fe20000000000 */
[----:B-1----:R-:W-:Y:S02]  /*0320*/  @!P2 FMUL R32, R32, R32 ;  /* 0x000000202020a220 */ /* 0x002fe40000400000 */
[----:B------:R-:W-:-:S02]  /*0330*/  FSETP.GT.AND P2, PT, R6, 8.50705917302346158658e+37, PT ;  /* 0x7e8000000600780b */ /* 0x000fc40003f44000 */
[C---:B------:R-:W-:Y:S01]  /*0340*/  FSEL R35, R7.reuse, 1, P1 ;  /* 0x3f80000007237808 */ /* 0x040fe20000800000 */
[----:B------:R-:W-:Y:S01]  /*0350*/  FADD R5, R32, 1 ;  /* 0x3f80000020057421 */ /* 0x000fe20000000000 */
[C---:B------:R-:W-:Y:S01]  /*0360*/  FSEL R33, R7.reuse, 1, P0 ;  /* 0x3f80000007217808 */ /* 0x040fe20000000000 */
[----:B------:R-:W-:Y:S01]  /*0370*/  @P1 FMUL R28, R28, 0.25 ;  /* 0x3e8000001c1c1820 */ /* 0x000fe20000400000 */
[----:B------:R-:W-:Y:S01]  /*0380*/  FSEL R9, R7, 1, P2 ;  /* 0x3f80000007097808 */ /* 0x000fe20001000000 */
[----:B------:R-:W-:Y:S01]  /*0390*/  @P0 FMUL R4, R4, 0.25 ;  /* 0x3e80000004040820 */ /* 0x000fe20000400000 */
[----:B------:R-:W-:Y:S02]  /*03a0*/  FSETP.GT.AND P3, PT, R5, 8.50705917302346158658e+37, PT ;  /* 0x7e8000000500780b */ /* 0x000fe40003f64000 */
[C---:B------:R-:W-:Y:S01]  /*03b0*/  LOP3.LUT P1, RZ, R25.reuse, 0x1f, RZ, 0xc0, !PT ;  /* 0x0000001f19ff7812 */ /* 0x040fe2000782c0ff */
[----:B------:R-:W0:Y:S02]  /*03c0*/  MUFU.RCP R28, R28 ;  /* 0x0000001c001c7308 */ /* 0x000e240000001000 */
[----:B------:R-:W-:Y:S01]  /*03d0*/  @P2 FMUL R6, R6, 0.25 ;  /* 0x3e80000006062820 */ /* 0x000fe20000400000 */
[----:B------:R-:W-:-:S05]  /*03e0*/  ISETP.GE.AND P2, PT, R25, 0x2, PT ;  /* 0x000000021900780c */ /* 0x000fca0003f46270 */
[----:B------:R-:W1:Y:S02]  /*03f0*/  MUFU.RCP R4, R4 ;  /* 0x0000000400047308 */ /* 0x000e640000001000 */
[----:B------:R-:W-:-:S06]  /*0400*/  @P3 FMUL R5, R5, 0.25 ;  /* 0x3e80000005053820 */ /* 0x000fcc0000400000 */
[----:B------:R-:W2:Y:S01]  /*0410*/  MUFU.RCP R6, R6 ;  /* 0x0000000600067308 */ /* 0x000ea20000001000 */
[----:B0-----:R-:W-:Y:S01]  /*0420*/  FMUL R12, R28, R35 ;  /* 0x000000231c0c7220 */ /* 0x001fe20000400000 */
[----:B------:R-:W-:Y:S01]  /*0430*/  FSEL R28, R7, 1, P3 ;  /* 0x3f800000071c7808 */ /* 0x000fe20001800000 */
[----:B------:R-:W-:Y:S01]  /*0440*/  FADD R7, R10, R14 ;  /* 0x0000000e0a077221 */ /* 0x000fe20000000000 */
[----:B------:R-:W-:Y:S01]  /*0450*/  SHF.R.U32.HI R14, RZ, 0x3, R25 ;  /* 0x00000003ff0e7819 */ /* 0x000fe20000011619 */
[----:B------:R-:W-:-:S03]  /*0460*/  FFMA R12, R17, R12, R30 ;  /* 0x0000000c110c7223 */ /* 0x000fc6000000001e */
[----:B------:R-:W0:Y:S01]  /*0470*/  MUFU.RCP R5, R5 ;  /* 0x0000000500057308 */ /* 0x000e220000001000 */
[----:B-1----:R-:W-:Y:S01]  /*0480*/  FMUL R4, R4, R33 ;  /* 0x0000002104047220 */ /* 0x002fe20000400000 */
[----:B-----5:R-:W-:Y:S01]  /*0490*/  FADD R12, R21, R12 ;  /* 0x0000000c150c7221 */ /* 0x020fe20000000000 */
[----:B------:R-:W-:Y:S02]  /*04a0*/  LOP3.LUT R14, R14, 0x4, RZ, 0xc0, !PT ;  /* 0x000000040e0e7812 */ /* 0x000fe400078ec0ff */
[----:B------:R-:W-:Y:S01]  /*04b0*/  FFMA R31, R16, R4, R31 ;  /* 0x00000004101f7223 */ /* 0x000fe2000000001f */
[----:B--2---:R-:W-:-:S03]  /*04c0*/  FMUL R9, R6, R9 ;  /* 0x0000000906097220 */ /* 0x004fc60000400000 */
[----:B------:R-:W-:Y:S01]  /*04d0*/  FADD R20, R20, R31 ;  /* 0x0000001f14147221 */ /* 0x000fe20000000000 */
[----:B------:R-:W-:Y:S01]  /*04e0*/  FFMA R7, R18, R9, R7 ;  /* 0x0000000912077223 */ /* 0x000fe20000000007 */
[----:B------:R-:W-:Y:S01]  /*04f0*/  FMUL R9, R12, R12 ;  /* 0x0000000c0c097220 */ /* 0x000fe20000400000 */
[----:B0-----:R-:W-:Y:S02]  /*0500*/  FMUL R5, R5, R28 ;  /* 0x0000001c05057220 */ /* 0x001fe40000400000 */
[----:B------:R-:W-:Y:S01]  /*0510*/  FADD R22, R22, R7 ;  /* 0x0000000716167221 */ /* 0x000fe20000000000 */
[----:B------:R-:W-:Y:S01]  /*0520*/  FFMA R9, R20, R20, R9 ;  /* 0x0000001414097223 */ /* 0x000fe20000000009 */
[----:B------:R-:W-:-:S03]  /*0530*/  FFMA R8, R19, R5, R8 ;  /* 0x0000000513087223 */ /* 0x000fc60000000008 */
[----:B------:R-:W-:Y:S01]  /*0540*/  FFMA R4, R22, R22, R9 ;  /* 0x0000001616047223 */ /* 0x000fe20000000009 */
[----:B------:R-:W-:-:S04]  /*0550*/  FADD R23, R23, R8 ;  /* 0x0000000817177221 */ /* 0x000fc80000000000 */
[----:B------:R-:W-:-:S05]  /*0560*/  FFMA R4, R23, R23, R4 ;  /* 0x0000001717047223 */ /* 0x000fca0000000004 */
[----:B------:R-:W0:Y:S02]  /*0570*/  SHFL.BFLY PT, R5, R4, 0x10, 0x1f ;  /* 0x0e001f0004057f89 */ /* 0x000e2400000e0000 */
[----:B0-----:R-:W-:-:S05]  /*0580*/  FADD R5, R4, R5 ;  /* 0x0000000504057221 */ /* 0x001fca0000000000 */
[----:B------:R-:W0:Y:S02]  /*0590*/  SHFL.BFLY PT, R6, R5, 0x8, 0x1f ;  /* 0x0d001f0005067f89 */ /* 0x000e2400000e0000 */
[----:B0-----:R-:W-:Y:S01]  /*05a0*/  FADD R6, R5, R6 ;  /* 0x0000000605067221 */ /* 0x001fe20000000000 */
[----:B------:R-:W-:-:S04]  /*05b0*/  IMAD.WIDE.U32 R4, R27, R29, c[0x0][0x198] ;  /* 0x000066001b047625 */ /* 0x000fc800078e001d */
[----:B------:R-:W0:Y:S02]  /*05c0*/  SHFL.BFLY PT, R7, R6, 0x4, 0x1f ;  /* 0x0c801f0006077f89 */ /* 0x000e2400000e0000 */
[----:B0-----:R-:W-:-:S05]  /*05d0*/  FADD R7, R6, R7 ;  /* 0x0000000706077221 */ /* 0x001fca0000000000 */
[----:B------:R-:W0:Y:S02]  /*05e0*/  SHFL.BFLY PT, R8, R7, 0x2, 0x1f ;  /* 0x0c401f0007087f89 */ /* 0x000e2400000e0000 */
[----:B0-----:R-:W-:Y:S02]  /*05f0*/  FADD R10, R7, R8 ;  /* 0x00000008070a7221 */ /* 0x001fe40000000000 */
[----:B------:R-:W2:Y:S04]  /*0600*/  LDG.E.EL.128 R4, [R4.64] ;  /* 0x0000000404047981 */ /* 0x000ea8000c2e1d00 */
[----:B------:R-:W0:Y:S02]  /*0610*/  SHFL.BFLY PT, R9, R10, 0x1, 0x1f ;  /* 0x0c201f000a097f89 */ /* 0x000e2400000e0000 */
[----:B0-----:R-:W-:Y:S01]  /*0620*/  FADD R13, R10, R9 ;  /* 0x000000090a0d7221 */ /* 0x001fe20000000000 */
[----:B------:R-:W-:-:S04]  /*0630*/  IMAD.WIDE.U32 R8, R27, R29, c[0x0][0x1a0] ;  /* 0x000068001b087625 */ /* 0x000fc800078e001d */
[----:B------:R-:W-:Y:S04]  /*0640*/  @!P1 STS [R14], R13 ;  /* 0x0000000d0e009388 */ /* 0x000fe80000000800 */
[----:B------:R-:W2:Y:S04]  /*0650*/  LDG.E.EL.128 R8, [R8.64] ;  /* 0x0000000408087981 */ /* 0x000ea8000c2e1d00 */
[----:B------:R-:W-:Y:S06]  /*0660*/  BAR.SYNC.DEFER_BLOCKING 0x0 ;  /* 0x0000000000007b1d */ /* 0x000fec0000010000 */
[----:B------:R-:W0:Y:S01]  /*0670*/  @!P2 LDS R26, [R25.X4] ;  /* 0x00000000191aa984 */ /* 0x000e220000004800 */
[----:B------:R-:W-:-:S04]  /*0680*/  LOP3.LUT R16, R25, 0x1, RZ, 0xc0, !PT ;  /* 0x0000000119107812 */ /* 0x000fc800078ec0ff */
[----:B------:R-:W-:-:S04]  /*0690*/  ISETP.NE.U32.AND P0, PT, R16, 0x1, PT ;  /* 0x000000011000780c */ /* 0x000fc80003f05070 */
[----:B------:R-:W-:Y:S01]  /*06a0*/  ISETP.LT.AND P0, PT, R25, 0x2, P0 ;  /* 0x000000021900780c */ /* 0x000fe20000701270 */
[----:B0-----:R-:W0:Y:S02]  /*06b0*/  SHFL.BFLY PT, R15, R26, 0x1, 0x1f ;  /* 0x0c201f001a0f7f89 */ /* 0x001e2400000e0000 */
[----:B0-----:R-:W-:-:S10]  /*06c0*/  FADD R16, R26, R15 ;  /* 0x0000000f1a107221 */ /* 0x001fd40000000000 */
[----:B------:R-:W-:Y:S04]  /*06d0*/  @P0 STS [R25.X4], R16 ;  /* 0x0000001019000388 */ /* 0x000fe80000004800 */
[----:B------:R-:W-:Y:S06]  /*06e0*/  BAR.SYNC.DEFER_BLOCKING 0x0 ;  /* 0x0000000000007b1d */ /* 0x000fec0000010000 */
[----:B------:R-:W0:Y:S01]  /*06f0*/  LDS R18, [RZ] ;  /* 0x00000000ff127984 */ /* 0x000e220000000800 */
[----:B------:R-:W-:-:S05]  /*0700*/  MOV R15, 0x3b800000 ;  /* 0x3b800000000f7802 */ /* 0x000fca0000000f00 */
[----:B0-----:R-:W-:-:S04]  /*0710*/  FFMA R18, R18, R15, 1.1920928955078125e-07 ;  /* 0x3400000012127423 */ /* 0x001fc8000000000f */
[----:B------:R-:W0:Y:S02]  /*0720*/  MUFU.RSQ R21, R18 ;  /* 0x0000001200157308 */ /* 0x000e240000001400 */
[----:B0-----:R-:W-:-:S04]  /*0730*/  FMUL R13, R12, R21 ;  /* 0x000000150c0d7220 */ /* 0x001fc80000400000 */
[----:B------:R-:W-:-:S04]  /*0740*/  FFMA R17, R20, R21, R13 ;  /* 0x0000001514117223 */ /* 0x000fc8000000000d */
[----:B------:R-:W-:-:S04]  /*0750*/  FFMA R26, R22, R21, R17 ;  /* 0x00000015161a7223 */ /* 0x000fc80000000011 */
[----:B------:R-:W-:-:S05]  /*0760*/  FFMA R26, R23, R21, R26 ;  /* 0x00000015171a7223 */ /* 0x000fca000000001a */
[----:B------:R-:W0:Y:S02]  /*0770*/  SHFL.BFLY PT, R17, R26, 0x10, 0x1f ;  /* 0x0e001f001a117f89 */ /* 0x000e2400000e0000 */
[----:B0-----:R-:W-:-:S05]  /*0780*/  FADD R17, R26, R17 ;  /* 0x000000111a117221 */ /* 0x001fca0000000000 */
[----:B------:R-:W0:Y:S02]  /*0790*/  SHFL.BFLY PT, R16, R17, 0x8, 0x1f ;  /* 0x0d001f0011107f89 */ /* 0x000e2400000e0000 */
[----:B0-----:R-:W-:-:S05]  /*07a0*/  FADD R16, R17, R16 ;  /* 0x0000001011107221 */ /* 0x001fca0000000000 */
[----:B------:R-:W0:Y:S02]  /*07b0*/  SHFL.BFLY PT, R19, R16, 0x4, 0x1f ;  /* 0x0c801f0010137f89 */ /* 0x000e2400000e0000 */
[----:B0-----:R-:W-:-:S05]  /*07c0*/  FADD R19, R16, R19 ;  /* 0x0000001310137221 */ /* 0x001fca0000000000 */
[----:B------:R-:W0:Y:S02]  /*07d0*/  SHFL.BFLY PT, R18, R19, 0x2, 0x1f ;  /* 0x0c401f0013127f89 */ /* 0x000e2400000e0000 */
[----:B0-----:R-:W-:Y:S02]  /*07e0*/  FADD R18, R19, R18 ;  /* 0x0000001213127221 */ /* 0x001fe40000000000 */
[----:B------:R-:W-:Y:S06]  /*07f0*/  BAR.SYNC.DEFER_BLOCKING 0x0 ;  /* 0x0000000000007b1d */ /* 0x000fec0000010000 */
[----:B------:R-:W0:Y:S02]  /*0800*/  SHFL.BFLY PT, R27, R18, 0x1, 0x1f ;  /* 0x0c201f00121b7f89 */ /* 0x000e2400000e0000 */
[----:B0-----:R-:W-:-:S05]  /*0810*/  FADD R27, R18, R27 ;  /* 0x0000001b121b7221 */ /* 0x001fca0000000000 */
[----:B------:R-:W-:Y:S04]  /*0820*/  @!P1 STS [R14], R27 ;  /* 0x0000001b0e009388 */ /* 0x000fe80000000800 */
[----:B------:R-:W-:Y:S06]  /*0830*/  BAR.SYNC.DEFER_BLOCKING 0x0 ;  /* 0x0000000000007b1d */ /* 0x000fec0000010000 */
[----:B------:R-:W0:Y:S04]  /*0840*/  @!P2 LDS R24, [R25.X4] ;  /* 0x000000001918a984 */ /* 0x000e280000004800 */
[----:B0-----:R-:W0:Y:S02]  /*0850*/  SHFL.BFLY PT, R17, R24, 0x1, 0x1f ;  /* 0x0c201f0018117f89 */ /* 0x001e2400000e0000 */
[----:B0-----:R-:W-:-:S05]  /*0860*/  FADD R16, R24, R17 ;  /* 0x0000001118107221 */ /* 0x001fca0000000000 */
[----:B------:R-:W-:Y:S04]  /*0870*/  @P0 STS [R25.X4], R16 ;  /* 0x0000001019000388 */ /* 0x000fe80000004800 */
[----:B------:R-:W-:Y:S06]  /*0880*/  BAR.SYNC.DEFER_BLOCKING 0x0 ;  /* 0x0000000000007b1d */ /* 0x000fec0000010000 */
[----:B------:R-:W0:Y:S02]  /*0890*/  LDS R19, [RZ] ;  /* 0x00000000ff137984 */ /* 0x000e240000000800 */
[----:B0-----:R-:W-:-:S04]  /*08a0*/  FMUL R19, R19, 0.00390625 ;  /* 0x3b80000013137820 */ /* 0x001fc80000400000 */
[-CC-:B------:R-:W-:Y:S01]  /*08b0*/  FFMA R31, R12, R21.reuse, -R19.reuse ;  /* 0x000000150c1f7223 */ /* 0x180fe20000000813 */
[----:B------:R-:W-:-:S03]  /*08c0*/  FFMA R33, R20, R21, -R19 ;  /* 0x0000001514217223 */ /* 0x000fc60000000813 */
[----:B------:R-:W-:Y:S01]  /*08d0*/  FMUL R12, R31, R31 ;  /* 0x0000001f1f0c7220 */ /* 0x000fe20000400000 */
[----:B------:R-:W-:-:S03]  /*08e0*/  FFMA R27, R22, R21, -R19 ;  /* 0x00000015161b7223 */ /* 0x000fc60000000813 */
[----:B------:R-:W-:Y:S01]  /*08f0*/  FFMA R12, R33, R33, R12 ;  /* 0x00000021210c7223 */ /* 0x000fe2000000000c */
[----:B------:R-:W-:-:S03]  /*0900*/  FFMA R29, R23, R21, -R19 ;  /* 0x00000015171d7223 */ /* 0x000fc60000000813 */
        /* <DEDUP_REMOVED lines=13> */
[----:B------:R-:W-:Y:S04]  /*09e0*/  @!P1 STS [R14], R37 ;  /* 0x000000250e009388 */ /* 0x000fe80000000800 */
[----:B------:R-:W-:Y:S06]  /*09f0*/  BAR.SYNC.DEFER_BLOCKING 0x0 ;  /* 0x0000000000007b1d */ /* 0x000fec0000010000 */
[----:B------:R-:W0:Y:S04]  /*0a00*/  @!P2 LDS R3, [R25.X4] ;  /* 0x000000001903a984 */ /* 0x000e280000004800 */
[----:B0-----:R-:W0:Y:S02]  /*0a10*/  SHFL.BFLY PT, R12, R3, 0x1, 0x1f ;  /* 0x0c201f00030c7f89 */ /* 0x001e2400000e0000 */
[----:B0-----:R-:W-:-:S05]  /*0a20*/  FADD R24, R3, R12 ;  /* 0x0000000c03187221 */ /* 0x001fca0000000000 */
[----:B------:R-:W-:Y:S04]  /*0a30*/  @P0 STS [R25.X4], R24 ;  /* 0x0000001819000388 */ /* 0x000fe80000004800 */
[----:B------:R-:W-:Y:S06]  /*0a40*/  BAR.SYNC.DEFER_BLOCKING 0x0 ;  /* 0x0000000000007b1d */ /* 0x000fec0000010000 */
[----:B------:R-:W0:Y:S04]  /*0a50*/  LDS R12, [RZ] ;  /* 0x00000000ff0c7984 */ /* 0x000e280000000800 */
[----:B------:R-:W-:Y:S01]  /*0a60*/  BAR.SYNC.DEFER_BLOCKING 0x0 ;  /* 0x0000000000007b1d */ /* 0x000fe20000010000 */
[----:B------:R-:W-:-:S02]  /*0a70*/  LOP3.LUT P0, RZ, R25, 0x3f, RZ, 0xc0, !PT ;  /* 0x0000003f19ff7812 */ /* 0x000fc4000780c0ff */
[----:B------:R-:W-:Y:S01]  /*0a80*/  MOV R35, 0x4 ;  /* 0x0000000400237802 */ /* 0x000fe20000000f00 */
[----:B------:R-:W-:-:S04]  /*0a90*/  FMUL R14, R22, R21 ;  /* 0x00000015160e7220 */ /* 0x000fc80000400000 */
[----:B------:R-:W-:-:S06]  /*0aa0*/  IMAD.WIDE R16, R0, R35, c[0x0][0x168] ;  /* 0x00005a0000107625 */ /* 0x000fcc00078e0223 */
[----:B------:R1:W-:Y:S01]  /*0ab0*/  @!P0 STG.E [R16.64], R21 ;  /* 0x0000001510008986 */ /* 0x0003e2000c101904 */
[----:B0-----:R-:W-:Y:S01]  /*0ac0*/  FFMA R18, R12, R15, 9.9999997473787516356e-06 ;  /* 0x3727c5ac0c127423 */ /* 0x001fe2000000000f */
[-C--:B------:R-:W-:Y:S01]  /*0ad0*/  FMUL R15, R23, R21.reuse ;  /* 0x00000015170f7220 */ /* 0x080fe20000400000 */
[----:B------:R-:W-:Y:S01]  /*0ae0*/  FMUL R12, R20, R21 ;  /* 0x00000015140c7220 */ /* 0x000fe20000400000 */
[----:B------:R-:W-:-:S03]  /*0af0*/  IMAD.WIDE R22, R2, R35, c[0x0][0x160] ;  /* 0x0000580002167625 */ /* 0x000fc600078e0223 */
[----:B------:R-:W0:Y:S02]  /*0b00*/  MUFU.RSQ R18, R18 ;  /* 0x0000001200127308 */ /* 0x000e240000001400 */
[----:B------:R1:W-:Y:S01]  /*0b10*/  STG.E.128 [R22.64], R12 ;  /* 0x0000000c16007986 */ /* 0x0003e2000c101d04 */
[----:B------:R-:W-:Y:S01]  /*0b20*/  IMAD.WIDE R2, R2, R35, c[0x0][0x1b0] ;  /* 0x00006c0002027625 */ /* 0x000fe200078e0223 */
[-C--:B0-----:R-:W-:Y:S01]  /*0b30*/  FMUL R20, R31, R18.reuse ;  /* 0x000000121f147220 */ /* 0x081fe20000400000 */
[-C--:B------:R-:W-:Y:S01]  /*0b40*/  FMUL R33, R33, R18.reuse ;  /* 0x0000001221217220 */ /* 0x080fe20000400000 */
[----:B------:R-:W-:Y:S02]  /*0b50*/  FMUL R27, R27, R18 ;  /* 0x000000121b1b7220 */ /* 0x000fe40000400000 */
[----:B--2---:R-:W-:Y:S01]  /*0b60*/  FFMA R5, R5, R20, R9 ;  /* 0x0000001405057223 */ /* 0x004fe20000000009 */
[----:B------:R-:W-:Y:S01]  /*0b70*/  FMUL R20, R29, R18 ;  /* 0x000000121d147220 */ /* 0x000fe20000400000 */
[----:B------:R-:W-:Y:S01]  /*0b80*/  FFMA R4, R4, R33, R8 ;  /* 0x0000002104047223 */ /* 0x000fe20000000008 */
[----:B------:R-:W-:Y:S01]  /*0b90*/  IMAD.WIDE R8, R0, R35, c[0x0][0x170] ;  /* 0x00005c0000087625 */ /* 0x000fe200078e0223 */
[----:B------:R-:W-:Y:S01]  /*0ba0*/  BAR.SYNC.DEFER_BLOCKING 0x0 ;  /* 0x0000000000007b1d */ /* 0x000fe20000010000 */
[----:B------:R-:W-:Y:S01]  /*0bb0*/  FFMA R6, R6, R27, R10 ;  /* 0x0000001b06067223 */ /* 0x000fe2000000000a */
[----:B------:R-:W-:Y:S01]  /*0bc0*/  FFMA R7, R7, R20, R11 ;  /* 0x0000001407077223 */ /* 0x000fe2000000000b */
[----:B------:R-:W-:-:S03]  /*0bd0*/  IMAD.WIDE R10, R0, R35, c[0x0][0x1a8] ;  /* 0x00006a00000a7625 */ /* 0x000fc600078e0223 */
[----:B------:R1:W-:Y:S04]  /*0be0*/  @!P0 STG.E [R8.64], R18 ;  /* 0x0000001208008986 */ /* 0x0003e8000c101904 */
[----:B------:R1:W-:Y:S01]  /*0bf0*/  STG.E.128 [R2.64], R4 ;  /* 0x0000000402007986 */ /* 0x0003e2000c101d04 */
[----:B------:R-:W-:Y:S05]  /*0c00*/  @P0 EXIT ;  /* 0x000000000000094d */ /* 0x000fea0003800000 */
[----:B------:R-:W-:Y:S01]  /*0c10*/  STG.E [R10.64], R19 ;  /* 0x000000130a007986 */ /* 0x000fe2000c101904 */
[----:B------:R-:W-:Y:S05]  /*0c20*/  EXIT ;  /* 0x000000000000794d */ /* 0x000fea0003800000 */
.L_x_0:
[----:B------:R-:W-:-:S00]  /*0c30*/  BRA `(.L_x_0) ;  /* 0xfffffff000007947 */ /* 0x000fc0000383ffff */
[----:B------:R-:W-:-:S00]  /*0c40*/  NOP ;  /* 0x0000000000007918 */ /* 0x000fc00000000000 */
        /* <DEDUP_REMOVED lines=11> */
.L_x_1:


//--------------------- .nv.global.init           --------------------------
	.section	.nv.global.init,"aw",@progbits
.nv.global.init:
	.type		_$_str,@object
	.size		_$_str,(.L_0 - _$_str)
_$_str:
        /*0000*/ 	.byte	0x5f, 0x5f, 0x43, 0x55, 0x44, 0x41, 0x5f, 0x46, 0x54, 0x5a, 0x00
.L_0:


//--------------------- .nv.shared.triton_per_fused__unsafe_view_add_mean_mul_native_layer_norm_pow_rsqrt_sigmoid_view_55 --------------------------
	.section	.nv.shared.triton_per_fused__unsafe_view_add_mean_mul_native_layer_norm_pow_rsqrt_sigmoid_view_55,"aw",@nobits
	.sectionflags	@""
	.align	16
